	.headerflags	@"EF_CUDA_TEXMODE_UNIFIED EF_CUDA_64BIT_ADDRESS EF_CUDA_ACCELERATORS EF_CUDA_SM90 EF_CUDA_VIRTUAL_SM(EF_CUDA_SM90)"
	.elftype	@"ET_EXEC"


//--------------------- .nv.info                  --------------------------
	.section	.nv.info,"",@"SHT_CUDA_INFO"
	.align	4


	//----- nvinfo : EIATTR_REGCOUNT
	.align		4
        /*0000*/ 	.byte	0x04, 0x2f
        /*0002*/ 	.short	(.L_1 - .L_0)
	.align		4
.L_0:
        /*0004*/ 	.word	index@(triton_poi_fused_reflection_pad2d_0)
        /*0008*/ 	.word	0x00000012


	//----- nvinfo : EIATTR_MIN_STACK_SIZE
	.align		4
.L_1:
        /*000c*/ 	.byte	0x04, 0x12
        /*000e*/ 	.short	(.L_3 - .L_2)
	.align		4
.L_2:
        /*0010*/ 	.word	index@(triton_poi_fused_reflection_pad2d_0)
        /*0014*/ 	.word	0x00000000


	//----- nvinfo : EIATTR_FRAME_SIZE
	.align		4
.L_3:
        /*0018*/ 	.byte	0x04, 0x11
        /*001a*/ 	.short	(.L_5 - .L_4)
	.align		4
.L_4:
        /*001c*/ 	.word	index@(triton_poi_fused_reflection_pad2d_0)
        /*0020*/ 	.word	0x00000000


	//----- nvinfo : EIATTR_MIN_STACK_SIZE
	.align		4
.L_5:
        /*0024*/ 	.byte	0x04, 0x12
        /*0026*/ 	.short	(.L_7 - .L_6)
	.align		4
.L_6:
        /*0028*/ 	.word	index@(triton_poi_fused_reflection_pad2d_0)
        /*002c*/ 	.word	0x00000000
.L_7:


//--------------------- .nv.info.triton_poi_fused_reflection_pad2d_0 --------------------------
	.section	.nv.info.triton_poi_fused_reflection_pad2d_0,"",@"SHT_CUDA_INFO"
	.sectionflags	@""
	.align	4


	//----- nvinfo : EIATTR_CUDA_API_VERSION
	.align		4
        /*0000*/ 	.byte	0x04, 0x37
        /*0002*/ 	.short	(.L_9 - .L_8)
.L_8:
        /*0004*/ 	.word	0x0000007c


	//----- nvinfo : EIATTR_KPARAM_INFO
	.align		4
.L_9:
        /*0008*/ 	.byte	0x04, 0x17
        /*000a*/ 	.short	(.L_11 - .L_10)
.L_10:
        /*000c*/ 	.word	0x00000000
        /*0010*/ 	.short	0x0002
        /*0012*/ 	.short	0x0010
        /*0014*/ 	.byte	0x00, 0xf0, 0x11, 0x00


	//----- nvinfo : EIATTR_KPARAM_INFO
	.align		4
.L_11:
        /*0018*/ 	.byte	0x04, 0x17
        /*001a*/ 	.short	(.L_13 - .L_12)
.L_12:
        /*001c*/ 	.word	0x00000000
        /*0020*/ 	.short	0x0001
        /*0022*/ 	.short	0x0008
        /*0024*/ 	.byte	0x00, 0xf4, 0x21, 0x00


	//----- nvinfo : EIATTR_KPARAM_INFO
	.align		4
.L_13:
        /*0028*/ 	.byte	0x04, 0x17
        /*002a*/ 	.short	(.L_15 - .L_14)
.L_14:
        /*002c*/ 	.word	0x00000000
        /*0030*/ 	.short	0x0000
        /*0032*/ 	.short	0x0000
        /*0034*/ 	.byte	0x00, 0xf4, 0x21, 0x00


	//----- nvinfo : EIATTR_SPARSE_MMA_MASK
	.align		4
.L_15:
        /*0038*/ 	.byte	0x03, 0x50
        /*003a*/ 	.short	0x0000


	//----- nvinfo : EIATTR_MAXREG_COUNT
	.align		4
        /*003c*/ 	.byte	0x03, 0x1b
        /*003e*/ 	.short	0x00ff


	//----- nvinfo : EIATTR_EXIT_INSTR_OFFSETS
	.align		4
        /*0040*/ 	.byte	0x04, 0x1c
        /*0042*/ 	.short	(.L_17 - .L_16)


	//   ....[0]....
.L_16:
        /*0044*/ 	.word	0x000004e0


	//   ....[1]....
        /*0048*/ 	.word	0x00000500


	//----- nvinfo : EIATTR_REQNTID
	.align		4
.L_17:
        /*004c*/ 	.byte	0x04, 0x10
        /*004e*/ 	.short	(.L_19 - .L_18)
.L_18:
        /*0050*/ 	.word	0x00000080
        /*0054*/ 	.word	0x00000001
        /*0058*/ 	.word	0x00000001


	//----- nvinfo : EIATTR_CBANK_PARAM_SIZE
	.align		4
.L_19:
        /*005c*/ 	.byte	0x03, 0x19
        /*005e*/ 	.short	0x0014


	//----- nvinfo : EIATTR_PARAM_CBANK
	.align		4
        /*0060*/ 	.byte	0x04, 0x0a
        /*0062*/ 	.short	(.L_21 - .L_20)
	.align		4
.L_20:
        /*0064*/ 	.word	index@(.nv.constant0.triton_poi_fused_reflection_pad2d_0)
        /*0068*/ 	.short	0x0210
        /*006a*/ 	.short	0x0014


	//----- nvinfo : EIATTR_SW_WAR
	.align		4
.L_21:
        /*006c*/ 	.byte	0x04, 0x36
        /*006e*/ 	.short	(.L_23 - .L_22)
.L_22:
        /*0070*/ 	.word	0x00000008
.L_23:


//--------------------- .nv.callgraph             --------------------------
	.section	.nv.callgraph,"",@"SHT_CUDA_CALLGRAPH"
	.align	4
	.sectionentsize	8
	.align		4
        /*0000*/ 	.word	0x00000000
	.align		4
        /*0004*/ 	.word	0xffffffff
	.align		4
        /*0008*/ 	.word	0x00000000
	.align		4
        /*000c*/ 	.word	0xfffffffe
	.align		4
        /*0010*/ 	.word	0x00000000
	.align		4
        /*0014*/ 	.word	0xfffffffd
	.align		4
        /*0018*/ 	.word	0x00000000
	.align		4
        /*001c*/ 	.word	0xfffffffc


//--------------------- .text.triton_poi_fused_reflection_pad2d_0 --------------------------
	.section	.text.triton_poi_fused_reflection_pad2d_0,"ax",@progbits
	.align	128
        .global         triton_poi_fused_reflection_pad2d_0
        .type           triton_poi_fused_reflection_pad2d_0,@function
        .size           triton_poi_fused_reflection_pad2d_0,(.L_x_1 - triton_poi_fused_reflection_pad2d_0)
        .other          triton_poi_fused_reflection_pad2d_0,@"STO_CUDA_ENTRY STV_DEFAULT"
triton_poi_fused_reflection_pad2d_0:
.text.triton_poi_fused_reflection_pad2d_0:
[----:B------:R-:W0:Y:S02]  /*0000*/  LDC R1, c[0x0][0x28] ;  /* 0x00000a00ff017b82 */ /* 0x000e240000000800 */
[----:B------:R-:W1:Y:S01]  /*0010*/  S2R R0, SR_TID.X ;  /* 0x0000000000007919 */ /* 0x000e620000002100 */
[----:B------:R-:W-:Y:S01]  /*0020*/  ULDC.64 UR4, c[0x0][0x208] ;  /* 0x0000820000047ab9 */ /* 0x000fe20000000a00 */
[----:B------:R-:W2:Y:S01]  /*0030*/  S2R R3, SR_CTAID.X ;  /* 0x0000000000037919 */ /* 0x000ea20000002500 */
[----:B-1----:R-:W-:-:S05]  /*0040*/  IMAD.SHL.U32 R0, R0, 0x4, RZ ;  /* 0x0000000400007824 */ /* 0x002fca00078e00ff */
[----:B------:R-:W-:-:S05]  /*0050*/  LOP3.LUT R0, R0, 0x1fc, RZ, 0xc0, !PT ;  /* 0x000001fc00007812 */ /* 0x000fca00078ec0ff */
[----:B--2---:R-:W-:-:S04]  /*0060*/  IMAD R0, R3, 0x200, R0 ;  /* 0x0000020003007824 */ /* 0x004fc800078e0200 */
[C---:B------:R-:W-:Y:S01]  /*0070*/  IMAD.HI R6, R0.reuse, 0x38e38e39, RZ ;  /* 0x38e38e3900067827 */ /* 0x040fe200078e02ff */
[----:B------:R-:W-:Y:S02]  /*0080*/  IADD3 R2, R0, 0x1, RZ ;  /* 0x0000000100027810 */ /* 0x000fe40007ffe0ff */
[C---:B------:R-:W-:Y:S01]  /*0090*/  ISETP.GE.AND P0, PT, R0.reuse, 0xf300, PT ;  /* 0x0000f3000000780c */ /* 0x040fe20003f06270 */
[----:B------:R-:W-:Y:S01]  /*00a0*/  VIADD R3, R0, 0x2 ;  /* 0x0000000200037836 */ /* 0x000fe20000000000 */
[----:B------:R-:W-:Y:S01]  /*00b0*/  SHF.R.U32.HI R7, RZ, 0x1f, R6 ;  /* 0x0000001fff077819 */ /* 0x000fe20000011606 */
[----:B------:R-:W-:-:S03]  /*00c0*/  IMAD.HI R5, R2, 0x38e38e39, RZ ;  /* 0x38e38e3902057827 */ /* 0x000fc600078e02ff */
[----:B------:R-:W-:Y:S01]  /*00d0*/  LEA.HI.SX32 R11, R6, R7, 0x1c ;  /* 0x00000007060b7211 */ /* 0x000fe200078fe2ff */
[----:B------:R-:W-:Y:S01]  /*00e0*/  VIADD R4, R0, 0x3 ;  /* 0x0000000300047836 */ /* 0x000fe20000000000 */
[----:B------:R-:W-:Y:S01]  /*00f0*/  SHF.R.U32.HI R6, RZ, 0x1f, R5 ;  /* 0x0000001fff067819 */ /* 0x000fe20000011605 */
[----:B------:R-:W-:-:S03]  /*0100*/  IMAD.HI R7, R3, 0x38e38e39, RZ ;  /* 0x38e38e3903077827 */ /* 0x000fc600078e02ff */
[----:B------:R-:W-:Y:S01]  /*0110*/  LEA.HI.SX32 R5, R5, R6, 0x1c ;  /* 0x0000000605057211 */ /* 0x000fe200078fe2ff */
[----:B------:R-:W-:Y:S01]  /*0120*/  IMAD.HI R8, R4, 0x38e38e39, RZ ;  /* 0x38e38e3904087827 */ /* 0x000fe200078e02ff */
[----:B------:R-:W-:-:S03]  /*0130*/  SHF.R.U32.HI R6, RZ, 0x1f, R7 ;  /* 0x0000001fff067819 */ /* 0x000fc60000011607 */
[----:B------:R-:W-:Y:S01]  /*0140*/  IMAD.HI R12, R11, 0x38e38e39, RZ ;  /* 0x38e38e390b0c7827 */ /* 0x000fe200078e02ff */
[----:B------:R-:W-:Y:S02]  /*0150*/  SHF.R.U32.HI R9, RZ, 0x1f, R8 ;  /* 0x0000001fff097819 */ /* 0x000fe40000011608 */
[----:B------:R-:W-:Y:S01]  /*0160*/  LEA.HI.SX32 R6, R7, R6, 0x1c ;  /* 0x0000000607067211 */ /* 0x000fe200078fe2ff */
[----:B------:R-:W-:Y:S01]  /*0170*/  IMAD R7, R11, -0x48, R0 ;  /* 0xffffffb80b077824 */ /* 0x000fe200078e0200 */
[----:B------:R-:W-:Y:S01]  /*0180*/  LEA.HI.SX32 R9, R8, R9, 0x1c ;  /* 0x0000000908097211 */ /* 0x000fe200078fe2ff */
[----:B------:R-:W-:Y:S01]  /*0190*/  IMAD R5, R5, -0x48, R2 ;  /* 0xffffffb805057824 */ /* 0x000fe200078e0202 */
[----:B------:R-:W-:Y:S01]  /*01a0*/  SHF.R.U32.HI R15, RZ, 0x1f, R12 ;  /* 0x0000001fff0f7819 */ /* 0x000fe2000001160c */
[----:B------:R-:W-:Y:S01]  /*01b0*/  IMAD R6, R6, -0x48, R3 ;  /* 0xffffffb806067824 */ /* 0x000fe200078e0203 */
[----:B------:R-:W-:Y:S01]  /*01c0*/  IADD3 R7, R7, -0x4, RZ ;  /* 0xfffffffc07077810 */ /* 0x000fe20007ffe0ff */
[----:B------:R-:W-:Y:S01]  /*01d0*/  IMAD R9, R9, -0x48, R4 ;  /* 0xffffffb809097824 */ /* 0x000fe200078e0204 */
[----:B------:R-:W-:Y:S01]  /*01e0*/  LEA.HI.SX32 R12, R12, R15, 0x1c ;  /* 0x0000000f0c0c7211 */ /* 0x000fe200078fe2ff */
[----:B------:R-:W-:Y:S01]  /*01f0*/  VIADD R5, R5, 0xfffffffc ;  /* 0xfffffffc05057836 */ /* 0x000fe20000000000 */
[----:B------:R-:W-:Y:S01]  /*0200*/  IABS R8, R7 ;  /* 0x0000000700087213 */ /* 0x000fe20000000000 */
[----:B------:R-:W-:Y:S01]  /*0210*/  IMAD.HI R10, R0, 0x1948b0fd, RZ ;  /* 0x1948b0fd000a7827 */ /* 0x000fe200078e02ff */
[----:B------:R-:W-:Y:S01]  /*0220*/  IADD3 R9, R9, -0x4, RZ ;  /* 0xfffffffc09097810 */ /* 0x000fe20007ffe0ff */
[----:B------:R-:W1:Y:S01]  /*0230*/  LDC.64 R2, c[0x0][0x210] ;  /* 0x00008400ff027b82 */ /* 0x000e620000000a00 */
[----:B------:R-:W-:Y:S01]  /*0240*/  IABS R5, R5 ;  /* 0x0000000500057213 */ /* 0x000fe20000000000 */
[----:B------:R-:W-:Y:S01]  /*0250*/  VIADD R6, R6, 0xfffffffc ;  /* 0xfffffffc06067836 */ /* 0x000fe20000000000 */
[----:B------:R-:W-:Y:S01]  /*0260*/  IABS R7, R9 ;  /* 0x0000000900077213 */ /* 0x000fe20000000000 */
[----:B------:R-:W-:Y:S01]  /*0270*/  IMAD R12, R12, -0x48, R11 ;  /* 0xffffffb80c0c7824 */ /* 0x000fe200078e020b */
[----:B------:R-:W-:Y:S01]  /*0280*/  SHF.R.U32.HI R13, RZ, 0x1f, R10 ;  /* 0x0000001fff0d7819 */ /* 0x000fe2000001160a */
[----:B------:R-:W-:Y:S01]  /*0290*/  VIADD R8, R8, 0xffffffc1 ;  /* 0xffffffc108087836 */ /* 0x000fe20000000000 */
[----:B------:R-:W-:Y:S01]  /*02a0*/  IABS R6, R6 ;  /* 0x0000000600067213 */ /* 0x000fe20000000000 */
[----:B------:R-:W-:Y:S01]  /*02b0*/  VIADD R12, R12, 0xfffffffc ;  /* 0xfffffffc0c0c7836 */ /* 0x000fe20000000000 */
[----:B------:R-:W-:Y:S01]  /*02c0*/  IADD3 R5, R5, -0x3f, RZ ;  /* 0xffffffc105057810 */ /* 0x000fe20007ffe0ff */
[----:B------:R-:W-:Y:S01]  /*02d0*/  VIADD R7, R7, 0xffffffc1 ;  /* 0xffffffc107077836 */ /* 0x000fe20000000000 */
[----:B------:R-:W-:Y:S01]  /*02e0*/  LEA.HI R13, R10, R13, RZ, 0x17 ;  /* 0x0000000d0a0d7211 */ /* 0x000fe200078fb8ff */
[----:B------:R-:W-:Y:S01]  /*02f0*/  VIADD R6, R6, 0xffffffc1 ;  /* 0xffffffc106067836 */ /* 0x000fe20000000000 */
[----:B------:R-:W-:-:S02]  /*0300*/  IABS R9, R12 ;  /* 0x0000000c00097213 */ /* 0x000fc40000000000 */
[----:B------:R-:W-:Y:S02]  /*0310*/  IABS R8, R8 ;  /* 0x0000000800087213 */ /* 0x000fe40000000000 */
[----:B------:R-:W-:Y:S02]  /*0320*/  IABS R10, R5 ;  /* 0x00000005000a7213 */ /* 0x000fe40000000000 */
[----:B------:R-:W-:Y:S02]  /*0330*/  LEA R4, R13, 0xfff, 0xc ;  /* 0x00000fff0d047811 */ /* 0x000fe400078e60ff */
[----:B------:R-:W-:Y:S02]  /*0340*/  IADD3 R5, R9, -0x3f, RZ ;  /* 0xffffffc109057810 */ /* 0x000fe40007ffe0ff */
[----:B------:R-:W-:Y:S01]  /*0350*/  IABS R13, R7 ;  /* 0x00000007000d7213 */ /* 0x000fe20000000000 */
[----:B------:R-:W-:Y:S01]  /*0360*/  IMAD.MOV.U32 R7, RZ, RZ, R8 ;  /* 0x000000ffff077224 */ /* 0x000fe200078e0008 */
[----:B------:R-:W-:-:S02]  /*0370*/  IABS R11, R6 ;  /* 0x00000006000b7213 */ /* 0x000fc40000000000 */
[----:B------:R-:W-:Y:S02]  /*0380*/  MOV R9, R10 ;  /* 0x0000000a00097202 */ /* 0x000fe40000000f00 */
[----:B------:R-:W-:Y:S01]  /*0390*/  IABS R15, R5 ;  /* 0x00000005000f7213 */ /* 0x000fe20000000000 */
[C---:B------:R-:W-:Y:S01]  /*03a0*/  IMAD.IADD R5, R4.reuse, 0x1, -R7 ;  /* 0x0000000104057824 */ /* 0x040fe200078e0a07 */
[----:B------:R-:W-:Y:S01]  /*03b0*/  IADD3 R6, R4, -R9, RZ ;  /* 0x8000000904067210 */ /* 0x000fe20007ffe0ff */
[----:B------:R-:W-:Y:S01]  /*03c0*/  IMAD.IADD R7, R4, 0x1, -R11 ;  /* 0x0000000104077824 */ /* 0x000fe200078e0a0b */
[----:B------:R-:W-:Y:S01]  /*03d0*/  IADD3 R4, R4, -R13, RZ ;  /* 0x8000000d04047210 */ /* 0x000fe20007ffe0ff */
[C---:B------:R-:W-:Y:S02]  /*03e0*/  IMAD R5, R15.reuse, -0x40, R5 ;  /* 0xffffffc00f057824 */ /* 0x040fe400078e0205 */
[C---:B------:R-:W-:Y:S02]  /*03f0*/  IMAD R7, R15.reuse, -0x40, R7 ;  /* 0xffffffc00f077824 */ /* 0x040fe400078e0207 */
[----:B------:R-:W-:-:S02]  /*0400*/  IMAD R11, R15, -0x40, R6 ;  /* 0xffffffc00f0b7824 */ /* 0x000fc400078e0206 */
[----:B------:R-:W-:Y:S02]  /*0410*/  IMAD R15, R15, -0x40, R4 ;  /* 0xffffffc00f0f7824 */ /* 0x000fe400078e0204 */
[----:B-1----:R-:W-:Y:S01]  /*0420*/  IMAD.WIDE R8, R5, 0x4, R2 ;  /* 0x0000000405087825 */ /* 0x002fe200078e0202 */
[----:B------:R-:W-:-:S03]  /*0430*/  CS2R R4, SRZ ;  /* 0x0000000000047805 */ /* 0x000fc6000001ff00 */
[--C-:B------:R-:W-:Y:S01]  /*0440*/  IMAD.WIDE R12, R7, 0x4, R2.reuse ;  /* 0x00000004070c7825 */ /* 0x100fe200078e0202 */
[----:B------:R-:W-:Y:S02]  /*0450*/  CS2R R6, SRZ ;  /* 0x0000000000067805 */ /* 0x000fe4000001ff00 */
[----:B------:R1:W5:Y:S01]  /*0460*/  @!P0 LDG.E.EL R4, desc[UR4][R8.64] ;  /* 0x0000000408048981 */ /* 0x000362000c2e1900 */
[----:B------:R-:W-:-:S03]  /*0470*/  IMAD.WIDE R10, R11, 0x4, R2 ;  /* 0x000000040b0a7825 */ /* 0x000fc600078e0202 */
[----:B------:R1:W5:Y:S01]  /*0480*/  @!P0 LDG.E.EL R6, desc[UR4][R12.64] ;  /* 0x000000040c068981 */ /* 0x000362000c2e1900 */
[----:B------:R-:W-:Y:S02]  /*0490*/  IMAD.WIDE R2, R15, 0x4, R2 ;  /* 0x000000040f027825 */ /* 0x000fe400078e0202 */
[----:B------:R-:W2:Y:S01]  /*04a0*/  LDC.64 R14, c[0x0][0x218] ;  /* 0x00008600ff0e7b82 */ /* 0x000ea20000000a00 */
[----:B------:R1:W5:Y:S04]  /*04b0*/  @!P0 LDG.E.EL R5, desc[UR4][R10.64] ;  /* 0x000000040a058981 */ /* 0x000368000c2e1900 */
[----:B------:R1:W5:Y:S01]  /*04c0*/  @!P0 LDG.E.EL R7, desc[UR4][R2.64] ;  /* 0x0000000402078981 */ /* 0x000362000c2e1900 */
[----:B--2---:R-:W-:Y:S01]  /*04d0*/  IMAD.WIDE R14, R0, 0x4, R14 ;  /* 0x00000004000e7825 */ /* 0x004fe200078e020e */
[----:B-1----:R-:W-:Y:S06]  /*04e0*/  @P0 EXIT ;  /* 0x000000000000094d */ /* 0x002fec0003800000 */
[----:B-----5:R-:W-:Y:S01]  /*04f0*/  STG.E.128 desc[UR4][R14.64], R4 ;  /* 0x000000040e007986 */ /* 0x020fe2000c101d04 */
[----:B------:R-:W-:Y:S05]  /*0500*/  EXIT ;  /* 0x000000000000794d */ /* 0x000fea0003800000 */
.L_x_0:
[----:B------:R-:W-:-:S00]  /*0510*/  BRA `(.L_x_0) ;  /* 0xfffffffc00fc7947 */ /* 0x000fc0000383ffff */
[----:B------:R-:W-:-:S00]  /*0520*/  NOP ;  /* 0x0000000000007918 */ /* 0x000fc00000000000 */
        /* <DEDUP_REMOVED lines=13> */
.L_x_1:


//--------------------- .nv.constant0.triton_poi_fused_reflection_pad2d_0 --------------------------
	.section	.nv.constant0.triton_poi_fused_reflection_pad2d_0,"a",@progbits
	.sectionflags	@""
	.align	4
.nv.constant0.triton_poi_fused_reflection_pad2d_0:
	.zero		548
